	.headerflags	@"EF_CUDA_TEXMODE_UNIFIED EF_CUDA_64BIT_ADDRESS EF_CUDA_ACCELERATORS EF_CUDA_SM90 EF_CUDA_VIRTUAL_SM(EF_CUDA_SM90)"
	.elftype	@"ET_EXEC"


//--------------------- .nv.info                  --------------------------
	.section	.nv.info,"",@"SHT_CUDA_INFO"
	.align	4


	//----- nvinfo : EIATTR_REGCOUNT
	.align		4
        /*0000*/ 	.byte	0x04, 0x2f
        /*0002*/ 	.short	(.L_3 - .L_2)
	.align		4
.L_2:
        /*0004*/ 	.word	index@(triton_poi_fused__native_batch_norm_legit_no_training_add_convolution_relu_1)
        /*0008*/ 	.word	0x0000001f


	//----- nvinfo : EIATTR_MIN_STACK_SIZE
	.align		4
.L_3:
        /*000c*/ 	.byte	0x04, 0x12
        /*000e*/ 	.short	(.L_5 - .L_4)
	.align		4
.L_4:
        /*0010*/ 	.word	index@(triton_poi_fused__native_batch_norm_legit_no_training_add_convolution_relu_1)
        /*0014*/ 	.word	0x00000000


	//----- nvinfo : EIATTR_FRAME_SIZE
	.align		4
.L_5:
        /*0018*/ 	.byte	0x04, 0x11
        /*001a*/ 	.short	(.L_7 - .L_6)
	.align		4
.L_6:
        /*001c*/ 	.word	index@(triton_poi_fused__native_batch_norm_legit_no_training_add_convolution_relu_1)
        /*0020*/ 	.word	0x00000000


	//----- nvinfo : EIATTR_MIN_STACK_SIZE
	.align		4
.L_7:
        /*0024*/ 	.byte	0x04, 0x12
        /*0026*/ 	.short	(.L_9 - .L_8)
	.align		4
.L_8:
        /*0028*/ 	.word	index@(triton_poi_fused__native_batch_norm_legit_no_training_add_convolution_relu_1)
        /*002c*/ 	.word	0x00000000
.L_9:


//--------------------- .nv.info.triton_poi_fused__native_batch_norm_legit_no_training_add_convolution_relu_1 --------------------------
	.section	.nv.info.triton_poi_fused__native_batch_norm_legit_no_training_add_convolution_relu_1,"",@"SHT_CUDA_INFO"
	.sectionflags	@""
	.align	4


	//----- nvinfo : EIATTR_CUDA_API_VERSION
	.align		4
        /*0000*/ 	.byte	0x04, 0x37
        /*0002*/ 	.short	(.L_11 - .L_10)
.L_10:
        /*0004*/ 	.word	0x0000007c


	//----- nvinfo : EIATTR_KPARAM_INFO
	.align		4
.L_11:
        /*0008*/ 	.byte	0x04, 0x17
        /*000a*/ 	.short	(.L_13 - .L_12)
.L_12:
        /*000c*/ 	.word	0x00000000
        /*0010*/ 	.short	0x0008
        /*0012*/ 	.short	0x0040
        /*0014*/ 	.byte	0x00, 0xf0, 0x11, 0x00


	//----- nvinfo : EIATTR_KPARAM_INFO
	.align		4
.L_13:
        /*0018*/ 	.byte	0x04, 0x17
        /*001a*/ 	.short	(.L_15 - .L_14)
.L_14:
        /*001c*/ 	.word	0x00000000
        /*0020*/ 	.short	0x0007
        /*0022*/ 	.short	0x0038
        /*0024*/ 	.byte	0x00, 0xf4, 0x21, 0x00


	//----- nvinfo : EIATTR_KPARAM_INFO
	.align		4
.L_15:
        /*0028*/ 	.byte	0x04, 0x17
        /*002a*/ 	.short	(.L_17 - .L_16)
.L_16:
        /*002c*/ 	.word	0x00000000
        /*0030*/ 	.short	0x0006
        /*0032*/ 	.short	0x0030
        /*0034*/ 	.byte	0x00, 0xf4, 0x21, 0x00


	//----- nvinfo : EIATTR_KPARAM_INFO
	.align		4
.L_17:
        /*0038*/ 	.byte	0x04, 0x17
        /*003a*/ 	.short	(.L_19 - .L_18)
.L_18:
        /*003c*/ 	.word	0x00000000
        /*0040*/ 	.short	0x0005
        /*0042*/ 	.short	0x0028
        /*0044*/ 	.byte	0x00, 0xf4, 0x21, 0x00


	//----- nvinfo : EIATTR_KPARAM_INFO
	.align		4
.L_19:
        /*0048*/ 	.byte	0x04, 0x17
        /*004a*/ 	.short	(.L_21 - .L_20)
.L_20:
        /*004c*/ 	.word	0x00000000
        /*0050*/ 	.short	0x0004
        /*0052*/ 	.short	0x0020
        /*0054*/ 	.byte	0x00, 0xf4, 0x21, 0x00


	//----- nvinfo : EIATTR_KPARAM_INFO
	.align		4
.L_21:
        /*0058*/ 	.byte	0x04, 0x17
        /*005a*/ 	.short	(.L_23 - .L_22)
.L_22:
        /*005c*/ 	.word	0x00000000
        /*0060*/ 	.short	0x0003
        /*0062*/ 	.short	0x0018
        /*0064*/ 	.byte	0x00, 0xf4, 0x21, 0x00


	//----- nvinfo : EIATTR_KPARAM_INFO
	.align		4
.L_23:
        /*0068*/ 	.byte	0x04, 0x17
        /*006a*/ 	.short	(.L_25 - .L_24)
.L_24:
        /*006c*/ 	.word	0x00000000
        /*0070*/ 	.short	0x0002
        /*0072*/ 	.short	0x0010
        /*0074*/ 	.byte	0x00, 0xf4, 0x21, 0x00


	//----- nvinfo : EIATTR_KPARAM_INFO
	.align		4
.L_25:
        /*0078*/ 	.byte	0x04, 0x17
        /*007a*/ 	.short	(.L_27 - .L_26)
.L_26:
        /*007c*/ 	.word	0x00000000
        /*0080*/ 	.short	0x0001
        /*0082*/ 	.short	0x0008
        /*0084*/ 	.byte	0x00, 0xf4, 0x21, 0x00


	//----- nvinfo : EIATTR_KPARAM_INFO
	.align		4
.L_27:
        /*0088*/ 	.byte	0x04, 0x17
        /*008a*/ 	.short	(.L_29 - .L_28)
.L_28:
        /*008c*/ 	.word	0x00000000
        /*0090*/ 	.short	0x0000
        /*0092*/ 	.short	0x0000
        /*0094*/ 	.byte	0x00, 0xf4, 0x21, 0x00


	//----- nvinfo : EIATTR_SPARSE_MMA_MASK
	.align		4
.L_29:
        /*0098*/ 	.byte	0x03, 0x50
        /*009a*/ 	.short	0x0000


	//----- nvinfo : EIATTR_MAXREG_COUNT
	.align		4
        /*009c*/ 	.byte	0x03, 0x1b
        /*009e*/ 	.short	0x00ff


	//----- nvinfo : EIATTR_EXIT_INSTR_OFFSETS
	.align		4
        /*00a0*/ 	.byte	0x04, 0x1c
        /*00a2*/ 	.short	(.L_31 - .L_30)


	//   ....[0]....
.L_30:
        /*00a4*/ 	.word	0x000005e0


	//   ....[1]....
        /*00a8*/ 	.word	0x00000600


	//----- nvinfo : EIATTR_REQNTID
	.align		4
.L_31:
        /*00ac*/ 	.byte	0x04, 0x10
        /*00ae*/ 	.short	(.L_33 - .L_32)
.L_32:
        /*00b0*/ 	.word	0x00000080
        /*00b4*/ 	.word	0x00000001
        /*00b8*/ 	.word	0x00000001


	//----- nvinfo : EIATTR_CBANK_PARAM_SIZE
	.align		4
.L_33:
        /*00bc*/ 	.byte	0x03, 0x19
        /*00be*/ 	.short	0x0044


	//----- nvinfo : EIATTR_PARAM_CBANK
	.align		4
        /*00c0*/ 	.byte	0x04, 0x0a
        /*00c2*/ 	.short	(.L_35 - .L_34)
	.align		4
.L_34:
        /*00c4*/ 	.word	index@(.nv.constant0.triton_poi_fused__native_batch_norm_legit_no_training_add_convolution_relu_1)
        /*00c8*/ 	.short	0x0210
        /*00ca*/ 	.short	0x0044


	//----- nvinfo : EIATTR_SW_WAR
	.align		4
.L_35:
        /*00cc*/ 	.byte	0x04, 0x36
        /*00ce*/ 	.short	(.L_37 - .L_36)
.L_36:
        /*00d0*/ 	.word	0x00000008
.L_37:


//--------------------- .nv.callgraph             --------------------------
	.section	.nv.callgraph,"",@"SHT_CUDA_CALLGRAPH"
	.align	4
	.sectionentsize	8
	.align		4
        /*0000*/ 	.word	0x00000000
	.align		4
        /*0004*/ 	.word	0xffffffff
	.align		4
        /*0008*/ 	.word	0x00000000
	.align		4
        /*000c*/ 	.word	0xfffffffe
	.align		4
        /*0010*/ 	.word	0x00000000
	.align		4
        /*0014*/ 	.word	0xfffffffd
	.align		4
        /*0018*/ 	.word	0x00000000
	.align		4
        /*001c*/ 	.word	0xfffffffc


//--------------------- .nv.constant4             --------------------------
	.section	.nv.constant4,"a",@progbits
	.align	8
	.align		8
.nv.constant4:
        /*0000*/ 	.dword	_$_str
	.align		8
        /*0008*/ 	.dword	_$_str_$_2


//--------------------- .text.triton_poi_fused__native_batch_norm_legit_no_training_add_convolution_relu_1 --------------------------
	.section	.text.triton_poi_fused__native_batch_norm_legit_no_training_add_convolution_relu_1,"ax",@progbits
	.align	128
        .global         triton_poi_fused__native_batch_norm_legit_no_training_add_convolution_relu_1
        .type           triton_poi_fused__native_batch_norm_legit_no_training_add_convolution_relu_1,@function
        .size           triton_poi_fused__native_batch_norm_legit_no_training_add_convolution_relu_1,(.L_x_1 - triton_poi_fused__native_batch_norm_legit_no_training_add_convolution_relu_1)
        .other          triton_poi_fused__native_batch_norm_legit_no_training_add_convolution_relu_1,@"STO_CUDA_ENTRY STV_DEFAULT"
triton_poi_fused__native_batch_norm_legit_no_training_add_convolution_relu_1:
.text.triton_poi_fused__native_batch_norm_legit_no_training_add_convolution_relu_1:
[----:B------:R-:W0:Y:S01]  /*0000*/  LDC R1, c[0x0][0x28] ;  /* 0x00000a00ff017b82 */ /* 0x000e220000000800 */
[----:B------:R-:W1:Y:S07]  /*0010*/  S2R R0, SR_TID.X ;  /* 0x0000000000007919 */ /* 0x000e6e0000002100 */
[----:B------:R-:W2:Y:S01]  /*0020*/  LDC.64 R20, c[0x0][0x230] ;  /* 0x00008c00ff147b82 */ /* 0x000ea20000000a00 */
[----:B------:R-:W-:Y:S01]  /*0030*/  ULDC.64 UR4, c[0x0][0x208] ;  /* 0x0000820000047ab9 */ /* 0x000fe20000000a00 */
[----:B------:R-:W3:Y:S06]  /*0040*/  S2R R5, SR_CTAID.X ;  /* 0x0000000000057919 */ /* 0x000eec0000002500 */
[----:B------:R-:W4:Y:S08]  /*0050*/  LDC.64 R18, c[0x0][0x220] ;  /* 0x00008800ff127b82 */ /* 0x000f300000000a00 */
[----:B------:R-:W5:Y:S08]  /*0060*/  LDC.64 R8, c[0x0][0x210] ;  /* 0x00008400ff087b82 */ /* 0x000f700000000a00 */
[----:B------:R-:W4:Y:S01]  /*0070*/  LDC.64 R22, c[0x0][0x228] ;  /* 0x00008a00ff167b82 */ /* 0x000f220000000a00 */
[----:B-1----:R-:W-:-:S07]  /*0080*/  SHF.L.U32 R0, R0, 0x1, RZ ;  /* 0x0000000100007819 */ /* 0x002fce00000006ff */
[----:B------:R-:W1:Y:S01]  /*0090*/  LDC.64 R10, c[0x0][0x238] ;  /* 0x00008e00ff0a7b82 */ /* 0x000e620000000a00 */
[----:B---3--:R-:W-:Y:S02]  /*00a0*/  SHF.R.S32.HI R3, RZ, 0x17, R5 ;  /* 0x00000017ff037819 */ /* 0x008fe40000011405 */
[----:B------:R-:W-:Y:S02]  /*00b0*/  LOP3.LUT R0, R0, 0xfe, RZ, 0xc0, !PT ;  /* 0x000000fe00007812 */ /* 0x000fe400078ec0ff */
[----:B------:R-:W-:-:S03]  /*00c0*/  SGXT R3, R3, 0x1 ;  /* 0x000000010303781a */ /* 0x000fc60000000200 */
[----:B------:R-:W3:Y:S01]  /*00d0*/  LDC.64 R12, c[0x0][0x240] ;  /* 0x00009000ff0c7b82 */ /* 0x000ee20000000a00 */
[----:B------:R-:W-:-:S04]  /*00e0*/  LEA R4, R5, R0, 0x8 ;  /* 0x0000000005047211 */ /* 0x000fc800078e40ff */
[----:B------:R-:W-:Y:S02]  /*00f0*/  LEA.HI R3, R3, R4, RZ, 0x4 ;  /* 0x0000000403037211 */ /* 0x000fe400078f20ff */
[----:B------:R-:W-:Y:S01]  /*0100*/  ISETP.GE.AND P0, PT, R4, 0x100, PT ;  /* 0x000001000400780c */ /* 0x000fe20003f06270 */
[----:B------:R-:W1:Y:S01]  /*0110*/  LDC.64 R16, c[0x0][0x248] ;  /* 0x00009200ff107b82 */ /* 0x000e620000000a00 */
[----:B------:R-:W-:-:S04]  /*0120*/  SHF.R.S32.HI R3, RZ, 0x4, R3 ;  /* 0x00000004ff037819 */ /* 0x000fc80000011403 */
[----:B------:R-:W-:Y:S02]  /*0130*/  LEA.HI R0, R3, R3, RZ, 0x2 ;  /* 0x0000000303007211 */ /* 0x000fe400078f10ff */
[----:B------:R-:W-:Y:S01]  /*0140*/  CS2R R6, SRZ ;  /* 0x0000000000067805 */ /* 0x000fe2000001ff00 */
[----:B------:R-:W3:Y:S01]  /*0150*/  LDC.64 R14, c[0x0][0x218] ;  /* 0x00008600ff0e7b82 */ /* 0x000ee20000000a00 */
[----:B------:R-:W-:-:S04]  /*0160*/  LOP3.LUT R0, R0, 0xfffffffc, RZ, 0xc0, !PT ;  /* 0xfffffffc00007812 */ /* 0x000fc800078ec0ff */
[----:B------:R-:W-:Y:S01]  /*0170*/  IADD3 R2, R3, -R0, RZ ;  /* 0x8000000003027210 */ /* 0x000fe20007ffe0ff */
[----:B------:R-:W-:Y:S01]  /*0180*/  HFMA2.MMA R0, -RZ, RZ, 0, 0 ;  /* 0x00000000ff007435 */ /* 0x000fe200000001ff */
[----:B------:R-:W-:-:S03]  /*0190*/  MOV R3, RZ ;  /* 0x000000ff00037202 */ /* 0x000fc60000000f00 */
[----:B--2---:R-:W-:-:S05]  /*01a0*/  IMAD.WIDE R20, R2, 0x4, R20 ;  /* 0x0000000402147825 */ /* 0x004fca00078e0214 */
[----:B------:R-:W2:Y:S04]  /*01b0*/  @!P0 LDG.E.EL R3, desc[UR4][R20.64] ;  /* 0x0000000414038981 */ /* 0x000ea8000c2e1900 */
[----:B------:R5:W2:Y:S01]  /*01c0*/  @!P0 LDG.E.EL R0, desc[UR4][R20.64] ;  /* 0x0000000414008981 */ /* 0x000aa2000c2e1900 */
[----:B------:R-:W-:Y:S01]  /*01d0*/  HFMA2.MMA R5, -RZ, RZ, 0, 0 ;  /* 0x00000000ff057435 */ /* 0x000fe200000001ff */
[----:B----4-:R-:W-:Y:S01]  /*01e0*/  IMAD.WIDE R18, R2, 0x4, R18 ;  /* 0x0000000402127825 */ /* 0x010fe200078e0212 */
[----:B------:R-:W-:-:S03]  /*01f0*/  CS2R R24, SRZ ;  /* 0x0000000000187805 */ /* 0x000fc6000001ff00 */
[----:B-----5:R-:W-:Y:S01]  /*0200*/  IMAD.WIDE R8, R4, 0x4, R8 ;  /* 0x0000000404087825 */ /* 0x020fe200078e0208 */
[----:B------:R-:W4:Y:S01]  /*0210*/  @!P0 LDG.E.EL R6, desc[UR4][R18.64] ;  /* 0x0000000412068981 */ /* 0x000f22000c2e1900 */
[----:B------:R-:W-:Y:S02]  /*0220*/  CS2R R20, SRZ ;  /* 0x0000000000147805 */ /* 0x000fe4000001ff00 */
[----:B0-----:R-:W-:Y:S01]  /*0230*/  IMAD.WIDE R22, R2, 0x4, R22 ;  /* 0x0000000402167825 */ /* 0x001fe200078e0216 */
[----:B------:R0:W5:Y:S04]  /*0240*/  @!P0 LDG.E.EL R5, desc[UR4][R18.64] ;  /* 0x0000000412058981 */ /* 0x000168000c2e1900 */
[----:B------:R-:W5:Y:S01]  /*0250*/  @!P0 LDG.E.64 R20, desc[UR4][R8.64] ;  /* 0x0000000408148981 */ /* 0x000f62000c1e1b00 */
[----:B------:R-:W-:-:S02]  /*0260*/  CS2R R26, SRZ ;  /* 0x00000000001a7805 */ /* 0x000fc4000001ff00 */
[----:B------:R-:W-:Y:S01]  /*0270*/  MOV R28, RZ ;  /* 0x000000ff001c7202 */ /* 0x000fe20000000f00 */
[----:B------:R-:W4:Y:S01]  /*0280*/  @!P0 LDG.E.EL R7, desc[UR4][R22.64] ;  /* 0x0000000416078981 */ /* 0x000f22000c2e1900 */
[----:B-1----:R-:W-:-:S03]  /*0290*/  IMAD.WIDE R10, R2, 0x4, R10 ;  /* 0x00000004020a7825 */ /* 0x002fc600078e020a */
[----:B------:R1:W4:Y:S01]  /*02a0*/  @!P0 LDG.E.EL R24, desc[UR4][R22.64] ;  /* 0x0000000416188981 */ /* 0x000322000c2e1900 */
[----:B---3--:R-:W-:-:S03]  /*02b0*/  IMAD.WIDE R12, R2, 0x4, R12 ;  /* 0x00000004020c7825 */ /* 0x008fc600078e020c */
[----:B------:R-:W3:Y:S01]  /*02c0*/  @!P0 LDG.E.EL R27, desc[UR4][R10.64] ;  /* 0x000000040a1b8981 */ /* 0x000ee2000c2e1900 */
[----:B0-----:R-:W-:-:S03]  /*02d0*/  IMAD.WIDE R18, R2, 0x4, R16 ;  /* 0x0000000402127825 */ /* 0x001fc600078e0210 */
[----:B------:R0:W3:Y:S01]  /*02e0*/  @!P0 LDG.E.EL R26, desc[UR4][R10.64] ;  /* 0x000000040a1a8981 */ /* 0x0000e2000c2e1900 */
[----:B-1----:R-:W-:-:S03]  /*02f0*/  HFMA2.MMA R23, -RZ, RZ, 0, 0 ;  /* 0x00000000ff177435 */ /* 0x002fc600000001ff */
[----:B------:R-:W3:Y:S04]  /*0300*/  @!P0 LDG.E.EL R28, desc[UR4][R12.64] ;  /* 0x000000040c1c8981 */ /* 0x000ee8000c2e1900 */
[----:B------:R-:W3:Y:S01]  /*0310*/  @!P0 LDG.E.EL R25, desc[UR4][R12.64] ;  /* 0x000000040c198981 */ /* 0x000ee2000c2e1900 */
[----:B------:R-:W-:Y:S02]  /*0320*/  CS2R R16, SRZ ;  /* 0x0000000000107805 */ /* 0x000fe4000001ff00 */
[----:B------:R-:W-:Y:S01]  /*0330*/  MOV R2, RZ ;  /* 0x000000ff00027202 */ /* 0x000fe20000000f00 */
[----:B------:R-:W-:Y:S01]  /*0340*/  IMAD.WIDE R14, R4, 0x4, R14 ;  /* 0x00000004040e7825 */ /* 0x000fe200078e020e */
[----:B------:R-:W3:Y:S04]  /*0350*/  @!P0 LDG.E.EL R23, desc[UR4][R18.64] ;  /* 0x0000000412178981 */ /* 0x000ee8000c2e1900 */
[----:B------:R-:W3:Y:S04]  /*0360*/  @!P0 LDG.E.64 R16, desc[UR4][R14.64] ;  /* 0x000000040e108981 */ /* 0x000ee8000c1e1b00 */
[----:B------:R-:W3:Y:S01]  /*0370*/  @!P0 LDG.E.EL R2, desc[UR4][R18.64] ;  /* 0x0000000412028981 */ /* 0x000ee2000c2e1900 */
[----:B0-----:R-:W-:Y:S01]  /*0380*/  HFMA2.MMA R11, -RZ, RZ, 1.625, 0 ;  /* 0x3e800000ff0b7435 */ /* 0x001fe200000001ff */
[----:B--2---:R-:W-:Y:S01]  /*0390*/  FADD R3, R3, 9.9999997473787516356e-06 ;  /* 0x3727c5ac03037421 */ /* 0x004fe20000000000 */
[----:B------:R-:W-:-:S03]  /*03a0*/  FADD R0, R0, 9.9999997473787516356e-06 ;  /* 0x3727c5ac00007421 */ /* 0x000fc60000000000 */
[----:B------:R-:W0:Y:S08]  /*03b0*/  MUFU.SQRT R10, R3 ;  /* 0x00000003000a7308 */ /* 0x000e300000002000 */
[----:B------:R-:W1:Y:S01]  /*03c0*/  MUFU.SQRT R4, R0 ;  /* 0x0000000000047308 */ /* 0x000e620000002000 */
[C---:B0-----:R-:W-:Y:S02]  /*03d0*/  FSETP.GT.AND P2, PT, R10.reuse, 8.50705917302346158658e+37, PT ;  /* 0x7e8000000a00780b */ /* 0x041fe40003f44000 */
[----:B------:R-:W-:-:S02]  /*03e0*/  FSETP.GEU.AND P4, PT, R10, 1.175494350822287508e-38, PT ;  /* 0x008000000a00780b */ /* 0x000fc40003f8e000 */
[C---:B-1----:R-:W-:Y:S02]  /*03f0*/  FSETP.GT.AND P1, PT, R4.reuse, 8.50705917302346158658e+37, PT ;  /* 0x7e8000000400780b */ /* 0x042fe40003f24000 */
[----:B------:R-:W-:-:S07]  /*0400*/  FSETP.GEU.AND P3, PT, R4, 1.175494350822287508e-38, PT ;  /* 0x008000000400780b */ /* 0x000fce0003f6e000 */
[----:B------:R-:W-:-:S04]  /*0410*/  @P2 FMUL R10, R10, 0.25 ;  /* 0x3e8000000a0a2820 */ /* 0x000fc80000400000 */
[----:B------:R-:W-:Y:S01]  /*0420*/  @!P4 FMUL R10, R10, 16777216 ;  /* 0x4b8000000a0ac820 */ /* 0x000fe20000400000 */
[----:B------:R-:W-:-:S04]  /*0430*/  @P1 FMUL R4, R4, 0.25 ;  /* 0x3e80000004041820 */ /* 0x000fc80000400000 */
[----:B------:R-:W-:Y:S01]  /*0440*/  @!P3 FMUL R4, R4, 16777216 ;  /* 0x4b8000000404b820 */ /* 0x000fe20000400000 */
[----:B------:R-:W0:Y:S01]  /*0450*/  MUFU.RCP R10, R10 ;  /* 0x0000000a000a7308 */ /* 0x000e220000001000 */
[----:B------:R-:W-:-:S07]  /*0460*/  FSEL R3, R11, 1, P1 ;  /* 0x3f8000000b037808 */ /* 0x000fce0000800000 */
[----:B------:R-:W1:Y:S01]  /*0470*/  MUFU.RCP R4, R4 ;  /* 0x0000000400047308 */ /* 0x000e620000001000 */
[----:B------:R-:W-:Y:S01]  /*0480*/  FSEL R11, R11, 1, P2 ;  /* 0x3f8000000b0b7808 */ /* 0x000fe20001000000 */
[----:B------:R-:W-:Y:S01]  /*0490*/  @!P3 FMUL R3, R3, 16777216 ;  /* 0x4b8000000303b820 */ /* 0x000fe20000400000 */
[----:B-----5:R-:W-:Y:S01]  /*04a0*/  FADD R20, R5, R20 ;  /* 0x0000001405147221 */ /* 0x020fe20000000000 */
[----:B----4-:R-:W-:Y:S02]  /*04b0*/  FADD R21, R6, R21 ;  /* 0x0000001506157221 */ /* 0x010fe40000000000 */
[----:B------:R-:W-:Y:S01]  /*04c0*/  @!P4 FMUL R11, R11, 16777216 ;  /* 0x4b8000000b0bc820 */ /* 0x000fe20000400000 */
[----:B------:R-:W-:Y:S01]  /*04d0*/  FADD R7, R20, -R7 ;  /* 0x8000000714077221 */ /* 0x000fe20000000000 */
[----:B------:R-:W-:Y:S02]  /*04e0*/  FADD R24, R21, -R24 ;  /* 0x8000001815187221 */ /* 0x000fe40000000000 */
[----:B0-----:R-:W-:Y:S01]  /*04f0*/  FMUL R11, R10, R11 ;  /* 0x0000000b0a0b7220 */ /* 0x001fe20000400000 */
[----:B-1----:R-:W-:-:S03]  /*0500*/  FMUL R0, R4, R3 ;  /* 0x0000000304007220 */ /* 0x002fc60000400000 */
[----:B------:R-:W-:Y:S01]  /*0510*/  FMUL R24, R24, R11 ;  /* 0x0000000b18187220 */ /* 0x000fe20000400000 */
[----:B------:R-:W-:-:S03]  /*0520*/  FMUL R7, R7, R0 ;  /* 0x0000000007077220 */ /* 0x000fc60000400000 */
[----:B---3--:R-:W-:Y:S01]  /*0530*/  FFMA R24, R24, R26, R25 ;  /* 0x0000001a18187223 */ /* 0x008fe20000000019 */
[----:B------:R-:W-:-:S04]  /*0540*/  FFMA R7, R7, R27, R28 ;  /* 0x0000001b07077223 */ /* 0x000fc8000000001c */
[C---:B------:R-:W-:Y:S02]  /*0550*/  FSETP.GEU.AND P2, PT, R24.reuse, RZ, PT ;  /* 0x000000ff1800720b */ /* 0x040fe40003f4e000 */
[----:B------:R-:W-:Y:S01]  /*0560*/  FSETP.GEU.AND P1, PT, R7, RZ, PT ;  /* 0x000000ff0700720b */ /* 0x000fe20003f2e000 */
[----:B------:R-:W-:Y:S01]  /*0570*/  FADD R16, R23, R16 ;  /* 0x0000001017107221 */ /* 0x000fe20000000000 */
[----:B------:R-:W-:Y:S01]  /*0580*/  FSEL R24, R24, RZ, P2 ;  /* 0x000000ff18187208 */ /* 0x000fe20001000000 */
[----:B------:R-:W-:Y:S01]  /*0590*/  FADD R17, R2, R17 ;  /* 0x0000001102117221 */ /* 0x000fe20000000000 */
[----:B------:R-:W-:Y:S01]  /*05a0*/  FSEL R7, R7, RZ, P1 ;  /* 0x000000ff07077208 */ /* 0x000fe20000800000 */
[----:B------:R0:W-:Y:S02]  /*05b0*/  @!P0 STG.E.64 desc[UR4][R8.64], R20 ;  /* 0x0000001408008986 */ /* 0x0001e4000c101b04 */
[----:B------:R-:W-:Y:S02]  /*05c0*/  FADD R17, R24, R17 ;  /* 0x0000001118117221 */ /* 0x000fe40000000000 */
[----:B------:R-:W-:Y:S01]  /*05d0*/  FADD R16, R7, R16 ;  /* 0x0000001007107221 */ /* 0x000fe20000000000 */
[----:B0-----:R-:W-:Y:S06]  /*05e0*/  @P0 EXIT ;  /* 0x000000000000094d */ /* 0x001fec0003800000 */
[----:B------:R-:W-:Y:S01]  /*05f0*/  STG.E.64 desc[UR4][R14.64], R16 ;  /* 0x000000100e007986 */ /* 0x000fe2000c101b04 */
[----:B------:R-:W-:Y:S05]  /*0600*/  EXIT ;  /* 0x000000000000794d */ /* 0x000fea0003800000 */
.L_x_0:
[----:B------:R-:W-:-:S00]  /*0610*/  BRA `(.L_x_0) ;  /* 0xfffffffc00fc7947 */ /* 0x000fc0000383ffff */
[----:B------:R-:W-:-:S00]  /*0620*/  NOP ;  /* 0x0000000000007918 */ /* 0x000fc00000000000 */
        /* <DEDUP_REMOVED lines=13> */
.L_x_1:


//--------------------- .nv.global.init           --------------------------
	.section	.nv.global.init,"aw",@progbits
.nv.global.init:
	.type		_$_str,@object
	.size		_$_str,(_$_str_$_2 - _$_str)
_$_str:
        /*0000*/ 	.byte	0x5f, 0x5f, 0x43, 0x55, 0x44, 0x41, 0x5f, 0x46, 0x54, 0x5a, 0x00
	.type		_$_str_$_2,@object
	.size		_$_str_$_2,(.L_1 - _$_str_$_2)
_$_str_$_2:
        /*000b*/ 	.byte	0x5f, 0x5f, 0x43, 0x55, 0x44, 0x41, 0x5f, 0x50, 0x52, 0x45, 0x43, 0x5f, 0x53, 0x51, 0x52, 0x54
        /*001b*/ 	.byte	0x00
.L_1:


//--------------------- .nv.constant0.triton_poi_fused__native_batch_norm_legit_no_training_add_convolution_relu_1 --------------------------
	.section	.nv.constant0.triton_poi_fused__native_batch_norm_legit_no_training_add_convolution_relu_1,"a",@progbits
	.sectionflags	@""
	.align	4
.nv.constant0.triton_poi_fused__native_batch_norm_legit_no_training_add_convolution_relu_1:
	.zero		596
